	.headerflags	@"EF_CUDA_TEXMODE_UNIFIED EF_CUDA_64BIT_ADDRESS EF_CUDA_ACCELERATORS EF_CUDA_SM90 EF_CUDA_VIRTUAL_SM(EF_CUDA_SM90)"
	.elftype	@"ET_EXEC"


//--------------------- .nv.info                  --------------------------
	.section	.nv.info,"",@"SHT_CUDA_INFO"
	.align	4


	//----- nvinfo : EIATTR_REGCOUNT
	.align		4
        /*0000*/ 	.byte	0x04, 0x2f
        /*0002*/ 	.short	(.L_2 - .L_1)
	.align		4
.L_1:
        /*0004*/ 	.word	index@(triton_poi_fused_gelu_26)
        /*0008*/ 	.word	0x00000012


	//----- nvinfo : EIATTR_MIN_STACK_SIZE
	.align		4
.L_2:
        /*000c*/ 	.byte	0x04, 0x12
        /*000e*/ 	.short	(.L_4 - .L_3)
	.align		4
.L_3:
        /*0010*/ 	.word	index@(triton_poi_fused_gelu_26)
        /*0014*/ 	.word	0x00000000


	//----- nvinfo : EIATTR_FRAME_SIZE
	.align		4
.L_4:
        /*0018*/ 	.byte	0x04, 0x11
        /*001a*/ 	.short	(.L_6 - .L_5)
	.align		4
.L_5:
        /*001c*/ 	.word	index@(triton_poi_fused_gelu_26)
        /*0020*/ 	.word	0x00000000


	//----- nvinfo : EIATTR_MIN_STACK_SIZE
	.align		4
.L_6:
        /*0024*/ 	.byte	0x04, 0x12
        /*0026*/ 	.short	(.L_8 - .L_7)
	.align		4
.L_7:
        /*0028*/ 	.word	index@(triton_poi_fused_gelu_26)
        /*002c*/ 	.word	0x00000000
.L_8:


//--------------------- .nv.info.triton_poi_fused_gelu_26 --------------------------
	.section	.nv.info.triton_poi_fused_gelu_26,"",@"SHT_CUDA_INFO"
	.sectionflags	@""
	.align	4


	//----- nvinfo : EIATTR_CUDA_API_VERSION
	.align		4
        /*0000*/ 	.byte	0x04, 0x37
        /*0002*/ 	.short	(.L_10 - .L_9)
.L_9:
        /*0004*/ 	.word	0x0000007c


	//----- nvinfo : EIATTR_KPARAM_INFO
	.align		4
.L_10:
        /*0008*/ 	.byte	0x04, 0x17
        /*000a*/ 	.short	(.L_12 - .L_11)
.L_11:
        /*000c*/ 	.word	0x00000000
        /*0010*/ 	.short	0x0002
        /*0012*/ 	.short	0x0010
        /*0014*/ 	.byte	0x00, 0xf0, 0x11, 0x00


	//----- nvinfo : EIATTR_KPARAM_INFO
	.align		4
.L_12:
        /*0018*/ 	.byte	0x04, 0x17
        /*001a*/ 	.short	(.L_14 - .L_13)
.L_13:
        /*001c*/ 	.word	0x00000000
        /*0020*/ 	.short	0x0001
        /*0022*/ 	.short	0x0008
        /*0024*/ 	.byte	0x00, 0xf4, 0x21, 0x00


	//----- nvinfo : EIATTR_KPARAM_INFO
	.align		4
.L_14:
        /*0028*/ 	.byte	0x04, 0x17
        /*002a*/ 	.short	(.L_16 - .L_15)
.L_15:
        /*002c*/ 	.word	0x00000000
        /*0030*/ 	.short	0x0000
        /*0032*/ 	.short	0x0000
        /*0034*/ 	.byte	0x00, 0xf4, 0x21, 0x00


	//----- nvinfo : EIATTR_SPARSE_MMA_MASK
	.align		4
.L_16:
        /*0038*/ 	.byte	0x03, 0x50
        /*003a*/ 	.short	0x0000


	//----- nvinfo : EIATTR_MAXREG_COUNT
	.align		4
        /*003c*/ 	.byte	0x03, 0x1b
        /*003e*/ 	.short	0x00ff


	//----- nvinfo : EIATTR_EXIT_INSTR_OFFSETS
	.align		4
        /*0040*/ 	.byte	0x04, 0x1c
        /*0042*/ 	.short	(.L_18 - .L_17)


	//   ....[0]....
.L_17:
        /*0044*/ 	.word	0x000004f0


	//----- nvinfo : EIATTR_REQNTID
	.align		4
.L_18:
        /*0048*/ 	.byte	0x04, 0x10
        /*004a*/ 	.short	(.L_20 - .L_19)
.L_19:
        /*004c*/ 	.word	0x00000100
        /*0050*/ 	.word	0x00000001
        /*0054*/ 	.word	0x00000001


	//----- nvinfo : EIATTR_CBANK_PARAM_SIZE
	.align		4
.L_20:
        /*0058*/ 	.byte	0x03, 0x19
        /*005a*/ 	.short	0x0014


	//----- nvinfo : EIATTR_PARAM_CBANK
	.align		4
        /*005c*/ 	.byte	0x04, 0x0a
        /*005e*/ 	.short	(.L_22 - .L_21)
	.align		4
.L_21:
        /*0060*/ 	.word	index@(.nv.constant0.triton_poi_fused_gelu_26)
        /*0064*/ 	.short	0x0210
        /*0066*/ 	.short	0x0014


	//----- nvinfo : EIATTR_SW_WAR
	.align		4
.L_22:
        /*0068*/ 	.byte	0x04, 0x36
        /*006a*/ 	.short	(.L_24 - .L_23)
.L_23:
        /*006c*/ 	.word	0x00000008
.L_24:


//--------------------- .nv.callgraph             --------------------------
	.section	.nv.callgraph,"",@"SHT_CUDA_CALLGRAPH"
	.align	4
	.sectionentsize	8
	.align		4
        /*0000*/ 	.word	0x00000000
	.align		4
        /*0004*/ 	.word	0xffffffff
	.align		4
        /*0008*/ 	.word	0x00000000
	.align		4
        /*000c*/ 	.word	0xfffffffe
	.align		4
        /*0010*/ 	.word	0x00000000
	.align		4
        /*0014*/ 	.word	0xfffffffd
	.align		4
        /*0018*/ 	.word	0x00000000
	.align		4
        /*001c*/ 	.word	0xfffffffc


//--------------------- .nv.constant4             --------------------------
	.section	.nv.constant4,"a",@progbits
	.align	8
	.align		8
.nv.constant4:
        /*0000*/ 	.dword	_$_str


//--------------------- .text.triton_poi_fused_gelu_26 --------------------------
	.section	.text.triton_poi_fused_gelu_26,"ax",@progbits
	.align	128
        .global         triton_poi_fused_gelu_26
        .type           triton_poi_fused_gelu_26,@function
        .size           triton_poi_fused_gelu_26,(.L_x_1 - triton_poi_fused_gelu_26)
        .other          triton_poi_fused_gelu_26,@"STO_CUDA_ENTRY STV_DEFAULT"
triton_poi_fused_gelu_26:
.text.triton_poi_fused_gelu_26:
[----:B------:R-:W-:Y:S01]  /*0000*/  LDC R1, c[0x0][0x28] ;  /* 0x00000a00ff017b82 */ /* 0x000fe20000000800 */
[----:B------:R-:W1:Y:S07]  /*0010*/  S2R R0, SR_TID.X ;  /* 0x0000000000007919 */ /* 0x000e6e0000002100 */
[----:B------:R-:W2:Y:S01]  /*0020*/  LDC.64 R2, c[0x0][0x210] ;  /* 0x00008400ff027b82 */ /* 0x000ea20000000a00 */
[----:B------:R-:W-:Y:S01]  /*0030*/  ULDC.64 UR4, c[0x0][0x208] ;  /* 0x0000820000047ab9 */ /* 0x000fe20000000a00 */
[----:B------:R-:W3:Y:S01]  /*0040*/  S2R R5, SR_CTAID.X ;  /* 0x0000000000057919 */ /* 0x000ee20000002500 */
[----:B------:R-:W-:Y:S01]  /*0050*/  HFMA2.MMA R8, -RZ, RZ, 0.470947265625, -12.46875 ;  /* 0x3789ca3cff087435 */ /* 0x000fe200000001ff */
[----:B------:R-:W-:Y:S01]  /*0060*/  MOV R10, 0xb9f560b9 ;  /* 0xb9f560b9000a7802 */ /* 0x000fe20000000f00 */
[----:B------:R-:W-:Y:S01]  /*0070*/  HFMA2.MMA R12, -RZ, RZ, 0.958984375, -6.1690807342529296875e-05 ;  /* 0x3bac840bff0c7435 */ /* 0x000fe200000001ff */
[----:B------:R-:W-:Y:S01]  /*0080*/  IMAD.MOV.U32 R11, RZ, RZ, 0x3789ca3c ;  /* 0x3789ca3cff0b7424 */ /* 0x000fe200078e00ff */
[----:B------:R-:W-:Y:S01]  /*0090*/  HFMA2.MMA R15, -RZ, RZ, 0.958984375, -6.1690807342529296875e-05 ;  /* 0x3bac840bff0f7435 */ /* 0x000fe200000001ff */
[----:B------:R-:W-:Y:S01]  /*00a0*/  MOV R13, 0xb9f560b9 ;  /* 0xb9f560b9000d7802 */ /* 0x000fe20000000f00 */
[----:B------:R-:W-:Y:S01]  /*00b0*/  ULDC.64 UR6, c[0x0][0x218] ;  /* 0x0000860000067ab9 */ /* 0x000fe20000000a00 */
[----:B-1----:R-:W-:-:S04]  /*00c0*/  SHF.L.U32 R0, R0, 0x1, RZ ;  /* 0x0000000100007819 */ /* 0x002fc800000006ff */
[----:B------:R-:W-:-:S04]  /*00d0*/  LOP3.LUT R0, R0, 0x1fe, RZ, 0xc0, !PT ;  /* 0x000001fe00007812 */ /* 0x000fc800078ec0ff */
[----:B---3--:R-:W-:-:S05]  /*00e0*/  LEA R0, R5, R0, 0x9 ;  /* 0x0000000005007211 */ /* 0x008fca00078e48ff */
[----:B--2---:R-:W-:-:S06]  /*00f0*/  IMAD.WIDE R2, R0, 0x4, R2 ;  /* 0x0000000400027825 */ /* 0x004fcc00078e0202 */
[----:B------:R-:W2:Y:S02]  /*0100*/  LDG.E.64 R2, desc[UR4][R2.64] ;  /* 0x0000000402027981 */ /* 0x000ea4000c1e1b00 */
[----:B--2---:R-:W-:Y:S01]  /*0110*/  FMUL R4, R2, 0.70710676908493041992 ;  /* 0x3f3504f302047820 */ /* 0x004fe20000400000 */
[----:B------:R-:W-:-:S03]  /*0120*/  FMUL R5, R3, 0.70710676908493041992 ;  /* 0x3f3504f303057820 */ /* 0x000fc60000400000 */
[----:B------:R-:W-:Y:S01]  /*0130*/  FADD.FTZ R7, |R4|, -RZ ;  /* 0x800000ff04077221 */ /* 0x000fe20000010200 */
[----:B------:R-:W-:-:S04]  /*0140*/  FADD.FTZ R6, |R5|, -RZ ;  /* 0x800000ff05067221 */ /* 0x000fc80000010200 */
[----:B------:R-:W-:Y:S02]  /*0150*/  FSETP.GE.AND P0, PT, R7, 1.0029599666595458984, PT ;  /* 0x3f8060fe0700780b */ /* 0x000fe40003f06000 */
[----:B------:R-:W-:-:S11]  /*0160*/  FSETP.GE.AND P1, PT, R6, 1.0029599666595458984, PT ;  /* 0x3f8060fe0600780b */ /* 0x000fd60003f26000 */
[----:B------:R-:W-:Y:S01]  /*0170*/  @!P0 MOV R8, 0x38b1e96a ;  /* 0x38b1e96a00088802 */ /* 0x000fe20000000f00 */
[----:B------:R-:W-:Y:S01]  /*0180*/  @!P0 FMUL R7, R4, R4 ;  /* 0x0000000404078220 */ /* 0x000fe20000400000 */
[----:B------:R-:W-:Y:S01]  /*0190*/  @!P0 MOV R10, 0xba574d20 ;  /* 0xba574d20000a8802 */ /* 0x000fe20000000f00 */
[----:B------:R-:W-:Y:S01]  /*01a0*/  @!P1 IMAD.MOV.U32 R13, RZ, RZ, -0x45a8b2e0 ;  /* 0xba574d20ff0d9424 */ /* 0x000fe200078e00ff */
[----:B------:R-:W-:Y:S01]  /*01b0*/  @!P1 MOV R11, 0x38b1e96a ;  /* 0x38b1e96a000b9802 */ /* 0x000fe20000000f00 */
[----:B------:R-:W-:Y:S01]  /*01c0*/  @!P1 FMUL R6, R5, R5 ;  /* 0x0000000505069220 */ /* 0x000fe20000400000 */
[----:B------:R-:W-:Y:S01]  /*01d0*/  @!P0 MOV R12, 0x3baad5ea ;  /* 0x3baad5ea000c8802 */ /* 0x000fe20000000f00 */
[----:B------:R-:W-:Y:S01]  /*01e0*/  FFMA.FTZ R9, R7, R8, R10 ;  /* 0x0000000807097223 */ /* 0x000fe2000001000a */
[----:B------:R-:W-:Y:S01]  /*01f0*/  HFMA2.MMA R8, -RZ, RZ, -1.26171875, -2.110004425048828125e-05 ;  /* 0xbd0c8162ff087435 */ /* 0x000fe200000001ff */
[----:B------:R-:W-:Y:S01]  /*0200*/  FFMA.FTZ R14, R6, R11, R13 ;  /* 0x0000000b060e7223 */ /* 0x000fe2000001000d */
[----:B------:R-:W-:Y:S01]  /*0210*/  @!P1 IMAD.MOV.U32 R15, RZ, RZ, 0x3baad5ea ;  /* 0x3baad5eaff0f9424 */ /* 0x000fe200078e00ff */
[----:B------:R-:W-:Y:S01]  /*0220*/  MOV R11, 0xbd0c8162 ;  /* 0xbd0c8162000b7802 */ /* 0x000fe20000000f00 */
[----:B------:R-:W-:Y:S01]  /*0230*/  HFMA2.MMA R10, -RZ, RZ, 1.52734375, -41152 ;  /* 0x3e1cf906ff0a7435 */ /* 0x000fe200000001ff */
[----:B------:R-:W-:Y:S01]  /*0240*/  @!P1 MOV R11, 0xbcdc1be7 ;  /* 0xbcdc1be7000b9802 */ /* 0x000fe20000000f00 */
[-C--:B------:R-:W-:Y:S01]  /*0250*/  FFMA.FTZ R9, R9, R7.reuse, R12 ;  /* 0x0000000709097223 */ /* 0x080fe2000001000c */
[----:B------:R-:W-:Y:S01]  /*0260*/  @!P0 MOV R8, 0xbcdc1be7 ;  /* 0xbcdc1be700088802 */ /* 0x000fe20000000f00 */
[-C--:B------:R-:W-:Y:S01]  /*0270*/  FFMA.FTZ R14, R14, R6.reuse, R15 ;  /* 0x000000060e0e7223 */ /* 0x080fe2000001000f */
[----:B------:R-:W-:Y:S01]  /*0280*/  HFMA2.MMA R12, -RZ, RZ, 1.853515625, -0.00091457366943359375 ;  /* 0x3f6a937eff0c7435 */ /* 0x000fe200000001ff */
[----:B------:R-:W-:Y:S01]  /*0290*/  @!P0 IMAD.MOV.U32 R10, RZ, RZ, 0x3de718af ;  /* 0x3de718afff0a8424 */ /* 0x000fe200078e00ff */
[----:B------:R-:W-:Y:S01]  /*02a0*/  HFMA2.MMA R15, -RZ, RZ, 1.78125, -136.25 ;  /* 0x3f20d842ff0f7435 */ /* 0x000fe200000001ff */
[-C--:B------:R-:W-:Y:S01]  /*02b0*/  FFMA.FTZ R9, R9, R7.reuse, R8 ;  /* 0x0000000709097223 */ /* 0x080fe20000010008 */
[-C--:B------:R-:W-:Y:S01]  /*02c0*/  FFMA.FTZ R14, R14, R6.reuse, R11 ;  /* 0x000000060e0e7223 */ /* 0x080fe2000001000b */
[----:B------:R-:W-:Y:S01]  /*02d0*/  MOV R11, 0x3e1cf906 ;  /* 0x3e1cf906000b7802 */ /* 0x000fe20000000f00 */
[----:B------:R-:W-:Y:S01]  /*02e0*/  HFMA2.MMA R8, -RZ, RZ, 1.78125, -136.25 ;  /* 0x3f20d842ff087435 */ /* 0x000fe200000001ff */
[----:B------:R-:W-:Y:S01]  /*02f0*/  @!P1 IMAD.MOV.U32 R11, RZ, RZ, 0x3de718af ;  /* 0x3de718afff0b9424 */ /* 0x000fe200078e00ff */
[----:B------:R-:W-:Y:S01]  /*0300*/  @!P0 MOV R12, 0xbec093ac ;  /* 0xbec093ac000c8802 */ /* 0x000fe20000000f00 */
[-C--:B------:R-:W-:Y:S01]  /*0310*/  FFMA.FTZ R9, R9, R7.reuse, R10 ;  /* 0x0000000709097223 */ /* 0x080fe2000001000a */
[----:B------:R-:W-:Y:S01]  /*0320*/  MOV R13, 0x3f6a937e ;  /* 0x3f6a937e000d7802 */ /* 0x000fe20000000f00 */
[----:B------:R-:W-:Y:S01]  /*0330*/  FFMA.FTZ R14, R14, R6, R11 ;  /* 0x000000060e0e7223 */ /* 0x000fe2000001000b */
[----:B------:R-:W-:Y:S01]  /*0340*/  @!P1 MOV R13, 0xbec093ac ;  /* 0xbec093ac000d9802 */ /* 0x000fe20000000f00 */
[----:B------:R-:W-:Y:S01]  /*0350*/  FFMA.FTZ R9, R9, R7, R12 ;  /* 0x0000000709097223 */ /* 0x000fe2000001000c */
[----:B------:R-:W-:-:S02]  /*0360*/  @!P0 MOV R8, 0x3e0375d3 ;  /* 0x3e0375d300088802 */ /* 0x000fc40000000f00 */
[----:B------:R-:W-:Y:S01]  /*0370*/  @!P1 MOV R15, 0x3e0375d3 ;  /* 0x3e0375d3000f9802 */ /* 0x000fe20000000f00 */
[----:B------:R-:W-:Y:S01]  /*0380*/  FFMA.FTZ R14, R14, R6, R13 ;  /* 0x000000060e0e7223 */ /* 0x000fe2000001000d */
[----:B------:R-:W-:Y:S01]  /*0390*/  FSEL R11, -R7, R4, P0 ;  /* 0x00000004070b7208 */ /* 0x000fe20000000100 */
[----:B------:R-:W-:Y:S01]  /*03a0*/  FFMA.FTZ R8, R9, R7, R8 ;  /* 0x0000000709087223 */ /* 0x000fe20000010008 */
[----:B------:R-:W-:Y:S01]  /*03b0*/  FSEL R7, -R6, R5, P1 ;  /* 0x0000000506077208 */ /* 0x000fe20000800100 */
[----:B------:R-:W-:Y:S02]  /*03c0*/  FFMA.FTZ R14, R14, R6, R15 ;  /* 0x000000060e0e7223 */ /* 0x000fe4000001000f */
[----:B------:R-:W-:Y:S02]  /*03d0*/  FFMA.FTZ R8, R8, R11, R11 ;  /* 0x0000000b08087223 */ /* 0x000fe4000001000b */
[----:B------:R-:W-:Y:S02]  /*03e0*/  FFMA.FTZ R14, R14, R7, R7 ;  /* 0x000000070e0e7223 */ /* 0x000fe40000010007 */
[----:B------:R-:W1:Y:S08]  /*03f0*/  @P0 MUFU.EX2 R6, R8 ;  /* 0x0000000800060308 */ /* 0x000e700000000800 */
[----:B------:R-:W2:Y:S01]  /*0400*/  @P1 MUFU.EX2 R9, R14 ;  /* 0x0000000e00091308 */ /* 0x000ea20000000800 */
[----:B-1----:R-:W-:-:S05]  /*0410*/  @P0 FADD R7, -R6, 1 ;  /* 0x3f80000006070421 */ /* 0x002fca0000000100 */
[----:B------:R-:W-:Y:S01]  /*0420*/  @P0 LOP3.LUT R8, R7, 0x80000000, R4, 0xf8, !PT ;  /* 0x8000000007080812 */ /* 0x000fe200078ef804 */
[----:B------:R-:W-:Y:S01]  /*0430*/  FMUL R4, R3, 0.5 ;  /* 0x3f00000003047820 */ /* 0x000fe20000400000 */
[----:B------:R-:W-:Y:S01]  /*0440*/  SHF.R.S32.HI R3, RZ, 0x1f, R0 ;  /* 0x0000001fff037819 */ /* 0x000fe20000011400 */
[----:B--2---:R-:W-:Y:S01]  /*0450*/  @P1 FADD R6, -R9, 1 ;  /* 0x3f80000009061421 */ /* 0x004fe20000000100 */
[----:B------:R-:W-:Y:S01]  /*0460*/  FMUL R9, R2, 0.5 ;  /* 0x3f00000002097820 */ /* 0x000fe20000400000 */
[----:B------:R-:W-:Y:S01]  /*0470*/  FADD R8, R8, 1 ;  /* 0x3f80000008087421 */ /* 0x000fe20000000000 */
[C---:B------:R-:W-:Y:S02]  /*0480*/  LEA R2, P0, R0.reuse, UR6, 0x2 ;  /* 0x0000000600027c11 */ /* 0x040fe4000f8010ff */
[----:B------:R-:W-:Y:S01]  /*0490*/  @P1 LOP3.LUT R14, R6, 0x80000000, R5, 0xf8, !PT ;  /* 0x80000000060e1812 */ /* 0x000fe200078ef805 */
[----:B------:R-:W-:Y:S01]  /*04a0*/  FMUL R8, R9, R8 ;  /* 0x0000000809087220 */ /* 0x000fe20000400000 */
[----:B------:R-:W-:-:S03]  /*04b0*/  LEA.HI.X R3, R0, UR7, R3, 0x2, P0 ;  /* 0x0000000700037c11 */ /* 0x000fc600080f1403 */
[----:B------:R-:W-:-:S04]  /*04c0*/  FADD R5, R14, 1 ;  /* 0x3f8000000e057421 */ /* 0x000fc80000000000 */
[----:B------:R-:W-:-:S05]  /*04d0*/  FMUL R9, R4, R5 ;  /* 0x0000000504097220 */ /* 0x000fca0000400000 */
[----:B------:R-:W-:Y:S01]  /*04e0*/  STG.E.64 desc[UR4][R2.64], R8 ;  /* 0x0000000802007986 */ /* 0x000fe2000c101b04 */
[----:B------:R-:W-:Y:S05]  /*04f0*/  EXIT ;  /* 0x000000000000794d */ /* 0x000fea0003800000 */
.L_x_0:
[----:B------:R-:W-:-:S00]  /*0500*/  BRA `(.L_x_0) ;  /* 0xfffffffc00fc7947 */ /* 0x000fc0000383ffff */
[----:B------:R-:W-:-:S00]  /*0510*/  NOP ;  /* 0x0000000000007918 */ /* 0x000fc00000000000 */
        /* <DEDUP_REMOVED lines=14> */
.L_x_1:


//--------------------- .nv.global.init           --------------------------
	.section	.nv.global.init,"aw",@progbits
.nv.global.init:
	.type		_$_str,@object
	.size		_$_str,(.L_0 - _$_str)
_$_str:
        /*0000*/ 	.byte	0x5f, 0x5f, 0x43, 0x55, 0x44, 0x41, 0x5f, 0x46, 0x54, 0x5a, 0x00
.L_0:


//--------------------- .nv.constant0.triton_poi_fused_gelu_26 --------------------------
	.section	.nv.constant0.triton_poi_fused_gelu_26,"a",@progbits
	.sectionflags	@""
	.align	4
.nv.constant0.triton_poi_fused_gelu_26:
	.zero		548
